//
// Generated by NVIDIA NVVM Compiler
//
// Compiler Build ID: CL-36424714
// Cuda compilation tools, release 13.0, V13.0.88
// Based on NVVM 20.0.0
//

.version 9.0
.target sm_100
.address_size 64

	// .globl	_Z8FWT_SHFLPKfPfPKiiii

.visible .entry _Z8FWT_SHFLPKfPfPKiiii(
	.param .u64 .ptr .align 1 _Z8FWT_SHFLPKfPfPKiiii_param_0,
	.param .u64 .ptr .align 1 _Z8FWT_SHFLPKfPfPKiiii_param_1,
	.param .u64 .ptr .align 1 _Z8FWT_SHFLPKfPfPKiiii_param_2,
	.param .u32 _Z8FWT_SHFLPKfPfPKiiii_param_3,
	.param .u32 _Z8FWT_SHFLPKfPfPKiiii_param_4,
	.param .u32 _Z8FWT_SHFLPKfPfPKiiii_param_5
)
{
	.reg .pred 	%p<18>;
	.reg .b32 	%r<97>;
	.reg .b32 	%f<56>;
	.reg .b64 	%rd<13>;

	ld.param.u64 	%rd1, [_Z8FWT_SHFLPKfPfPKiiii_param_0];
	ld.param.u64 	%rd2, [_Z8FWT_SHFLPKfPfPKiiii_param_1];
	ld.param.u64 	%rd3, [_Z8FWT_SHFLPKfPfPKiiii_param_2];
	ld.param.u32 	%r24, [_Z8FWT_SHFLPKfPfPKiiii_param_3];
	ld.param.u32 	%r25, [_Z8FWT_SHFLPKfPfPKiiii_param_4];
	ld.param.u32 	%r26, [_Z8FWT_SHFLPKfPfPKiiii_param_5];
	mov.u32 	%r27, %tid.x;
	mov.u32 	%r28, %ctaid.x;
	mov.u32 	%r29, %ntid.x;
	mad.lo.s32 	%r1, %r28, %r29, %r27;
	setp.ge.s32 	%p1, %r1, %r26;
	@%p1 bra 	$L__BB0_2;
	cvta.to.global.u64 	%rd4, %rd1;
	mul.wide.s32 	%rd5, %r1, 4;
	add.s64 	%rd6, %rd4, %rd5;
	ld.global.f32 	%f55, [%rd6];
$L__BB0_2:
	cvta.to.global.u64 	%rd7, %rd3;
	mul.wide.s32 	%rd8, %r1, 4;
	add.s64 	%rd9, %rd7, %rd8;
	ld.global.u32 	%r2, [%rd9];
	setp.lt.s32 	%p2, %r24, 1;
	@%p2 bra 	$L__BB0_9;
	shr.u32 	%r31, %r25, 31;
	add.s32 	%r32, %r25, %r31;
	shr.s32 	%r93, %r32, 1;
	and.b32  	%r4, %r24, 3;
	setp.lt.u32 	%p3, %r24, 4;
	mov.b32 	%r92, 0;
	@%p3 bra 	$L__BB0_6;
	and.b32  	%r92, %r24, 2147483644;
	add.s32 	%r90, %r24, -2;
	neg.s32 	%r89, %r92;
$L__BB0_5:
	add.s32 	%r33, %r90, 1;
	shr.u32 	%r34, %r1, %r33;
	and.b32  	%r35, %r34, 1;
	xor.b32  	%r36, %r35, 1;
	shl.b32 	%r37, %r34, 1;
	and.b32  	%r38, %r37, 2;
	sub.s32 	%r39, 1, %r38;
	cvt.rn.f32.u32 	%f12, %r36;
	mov.b32 	%r40, %f55;
	shfl.sync.down.b32	%r41|%p4, %r40, %r93, 31, -1;
	mov.b32 	%f13, %r41;
	cvt.rn.f32.u32 	%f14, %r35;
	shfl.sync.up.b32	%r42|%p5, %r40, %r93, 0, -1;
	mov.b32 	%f15, %r42;
	mul.f32 	%f16, %f14, %f15;
	fma.rn.f32 	%f17, %f12, %f13, %f16;
	cvt.rn.f32.s32 	%f18, %r39;
	fma.rn.f32 	%f19, %f55, %f18, %f17;
	shr.s32 	%r43, %r93, 1;
	add.s32 	%r44, %r90, -2;
	shr.u32 	%r45, %r1, %r90;
	and.b32  	%r46, %r45, 1;
	xor.b32  	%r47, %r46, 1;
	shl.b32 	%r48, %r45, 1;
	and.b32  	%r49, %r48, 2;
	sub.s32 	%r50, 1, %r49;
	cvt.rn.f32.u32 	%f20, %r47;
	mov.b32 	%r51, %f19;
	shfl.sync.down.b32	%r52|%p6, %r51, %r43, 31, -1;
	mov.b32 	%f21, %r52;
	cvt.rn.f32.u32 	%f22, %r46;
	shfl.sync.up.b32	%r53|%p7, %r51, %r43, 0, -1;
	mov.b32 	%f23, %r53;
	mul.f32 	%f24, %f22, %f23;
	fma.rn.f32 	%f25, %f20, %f21, %f24;
	cvt.rn.f32.s32 	%f26, %r50;
	fma.rn.f32 	%f27, %f19, %f26, %f25;
	shr.s32 	%r54, %r93, 2;
	add.s32 	%r55, %r90, -1;
	shr.u32 	%r56, %r1, %r55;
	and.b32  	%r57, %r56, 1;
	xor.b32  	%r58, %r57, 1;
	shl.b32 	%r59, %r56, 1;
	and.b32  	%r60, %r59, 2;
	sub.s32 	%r61, 1, %r60;
	cvt.rn.f32.u32 	%f28, %r58;
	mov.b32 	%r62, %f27;
	shfl.sync.down.b32	%r63|%p8, %r62, %r54, 31, -1;
	mov.b32 	%f29, %r63;
	cvt.rn.f32.u32 	%f30, %r57;
	shfl.sync.up.b32	%r64|%p9, %r62, %r54, 0, -1;
	mov.b32 	%f31, %r64;
	mul.f32 	%f32, %f30, %f31;
	fma.rn.f32 	%f33, %f28, %f29, %f32;
	cvt.rn.f32.s32 	%f34, %r61;
	fma.rn.f32 	%f35, %f27, %f34, %f33;
	shr.s32 	%r65, %r93, 3;
	shr.u32 	%r66, %r1, %r44;
	and.b32  	%r67, %r66, 1;
	xor.b32  	%r68, %r67, 1;
	shl.b32 	%r69, %r66, 1;
	and.b32  	%r70, %r69, 2;
	sub.s32 	%r71, 1, %r70;
	cvt.rn.f32.u32 	%f36, %r68;
	mov.b32 	%r72, %f35;
	shfl.sync.down.b32	%r73|%p10, %r72, %r65, 31, -1;
	mov.b32 	%f37, %r73;
	cvt.rn.f32.u32 	%f38, %r67;
	shfl.sync.up.b32	%r74|%p11, %r72, %r65, 0, -1;
	mov.b32 	%f39, %r74;
	mul.f32 	%f40, %f38, %f39;
	fma.rn.f32 	%f41, %f36, %f37, %f40;
	cvt.rn.f32.s32 	%f42, %r71;
	fma.rn.f32 	%f55, %f35, %f42, %f41;
	shr.s32 	%r93, %r93, 4;
	add.s32 	%r90, %r90, -4;
	add.s32 	%r89, %r89, 4;
	setp.ne.s32 	%p12, %r89, 0;
	@%p12 bra 	$L__BB0_5;
$L__BB0_6:
	setp.eq.s32 	%p13, %r4, 0;
	@%p13 bra 	$L__BB0_9;
	sub.s32 	%r95, %r24, %r92;
	neg.s32 	%r94, %r4;
$L__BB0_8:
	.pragma "nounroll";
	add.s32 	%r95, %r95, -1;
	shr.u32 	%r75, %r1, %r95;
	and.b32  	%r76, %r75, 1;
	xor.b32  	%r77, %r76, 1;
	shl.b32 	%r78, %r75, 1;
	and.b32  	%r79, %r78, 2;
	sub.s32 	%r80, 1, %r79;
	cvt.rn.f32.u32 	%f43, %r77;
	mov.b32 	%r81, %f55;
	shfl.sync.down.b32	%r82|%p14, %r81, %r93, 31, -1;
	mov.b32 	%f44, %r82;
	cvt.rn.f32.u32 	%f45, %r76;
	shfl.sync.up.b32	%r83|%p15, %r81, %r93, 0, -1;
	mov.b32 	%f46, %r83;
	mul.f32 	%f47, %f45, %f46;
	fma.rn.f32 	%f48, %f43, %f44, %f47;
	cvt.rn.f32.s32 	%f49, %r80;
	fma.rn.f32 	%f55, %f55, %f49, %f48;
	shr.s32 	%r93, %r93, 1;
	add.s32 	%r94, %r94, 1;
	setp.ne.s32 	%p16, %r94, 0;
	@%p16 bra 	$L__BB0_8;
$L__BB0_9:
	setp.ge.s32 	%p17, %r1, %r26;
	@%p17 bra 	$L__BB0_11;
	shr.s32 	%r84, %r1, 31;
	shr.u32 	%r85, %r84, 27;
	add.s32 	%r86, %r1, %r85;
	and.b32  	%r87, %r86, -32;
	add.s32 	%r88, %r87, %r2;
	cvta.to.global.u64 	%rd10, %rd2;
	mul.wide.s32 	%rd11, %r88, 4;
	add.s64 	%rd12, %rd10, %rd11;
	st.global.f32 	[%rd12], %f55;
$L__BB0_11:
	ret;

}


// ===== COMPILED SASS (sm_100) =====

	.target	sm_100

	.elftype	@"ET_EXEC"


//--------------------- .note.nv.tkinfo           --------------------------
	.section	.note.nv.tkinfo,"",@"SHT_NOTE"
	.sectionflags	@"SHF_NOTE_NV_TKINFO"
	.tkinfo
        /*0018*/ 	.word	0x00000002
        /*0030*/ 	.string	""
        /*0030*/ 	.string	"ptxas"
        /*0030*/ 	.string	"Cuda compilation tools, release 13.0, V13.0.88"
        /*0030*/ 	.string	"Build cuda_13.0.r13.0/compiler.36424714_0"
        /*0030*/ 	.string	"-arch sm_100 -m 64 "



//--------------------- .note.nv.cuinfo           --------------------------
	.section	.note.nv.cuinfo,"",@"SHT_NOTE"
	.sectionflags	@"SHF_NOTE_NV_CUINFO"
        /*0018*/ 	.short	0x0002
        /*001a*/ 	.short	0x0064
        /*001c*/ 	.short	0x0082
	.zero		2


//--------------------- .nv.info                  --------------------------
	.section	.nv.info,"",@"SHT_CUDA_INFO"
	.align	4


	//----- nvinfo : EIATTR_REGCOUNT
	.align		4
        /*0000*/ 	.byte	0x04, 0x2f
        /*0002*/ 	.short	(.L_1 - .L_0)
	.align		4
.L_0:
        /*0004*/ 	.word	index@(_Z8FWT_SHFLPKfPfPKiiii)
        /*0008*/ 	.word	0x0000000e


	//----- nvinfo : EIATTR_FRAME_SIZE
	.align		4
.L_1:
        /*000c*/ 	.byte	0x04, 0x11
        /*000e*/ 	.short	(.L_3 - .L_2)
	.align		4
.L_2:
        /*0010*/ 	.word	index@(_Z8FWT_SHFLPKfPfPKiiii)
        /*0014*/ 	.word	0x00000000


	//----- nvinfo : EIATTR_MIN_STACK_SIZE
	.align		4
.L_3:
        /*0018*/ 	.byte	0x04, 0x12
        /*001a*/ 	.short	(.L_5 - .L_4)
	.align		4
.L_4:
        /*001c*/ 	.word	index@(_Z8FWT_SHFLPKfPfPKiiii)
        /*0020*/ 	.word	0x00000000
.L_5:


//--------------------- .nv.compat                --------------------------
	.section	.nv.compat,"",@"SHT_CUDA_COMPAT_INFO"
	.align	4
        /*0000*/ 	.byte	0x02, 0x09, 0x00, 0x00, 0x02, 0x02, 0x01, 0x00, 0x02, 0x05, 0x05, 0x00, 0x03, 0x07, 0x01, 0x01
        /*0010*/ 	.byte	0x02, 0x03, 0x00, 0x00, 0x02, 0x06, 0x01, 0x00, 0x04, 0x0b, 0x08, 0x00, 0x09, 0x00, 0x00, 0x00
        /*0020*/ 	.byte	0x00, 0x00, 0x00, 0x00


//--------------------- .nv.info._Z8FWT_SHFLPKfPfPKiiii --------------------------
	.section	.nv.info._Z8FWT_SHFLPKfPfPKiiii,"",@"SHT_CUDA_INFO"
	.sectionflags	@""
	.align	4


	//----- nvinfo : EIATTR_CUDA_API_VERSION
	.align		4
        /*0000*/ 	.byte	0x04, 0x37
        /*0002*/ 	.short	(.L_7 - .L_6)
.L_6:
        /*0004*/ 	.word	0x00000082


	//----- nvinfo : EIATTR_KPARAM_INFO
	.align		4
.L_7:
        /*0008*/ 	.byte	0x04, 0x17
        /*000a*/ 	.short	(.L_9 - .L_8)
.L_8:
        /*000c*/ 	.word	0x00000000
        /*0010*/ 	.short	0x0005
        /*0012*/ 	.short	0x0020
        /*0014*/ 	.byte	0x00, 0xf0, 0x11, 0x00


	//----- nvinfo : EIATTR_KPARAM_INFO
	.align		4
.L_9:
        /*0018*/ 	.byte	0x04, 0x17
        /*001a*/ 	.short	(.L_11 - .L_10)
.L_10:
        /*001c*/ 	.word	0x00000000
        /*0020*/ 	.short	0x0004
        /*0022*/ 	.short	0x001c
        /*0024*/ 	.byte	0x00, 0xf0, 0x11, 0x00


	//----- nvinfo : EIATTR_KPARAM_INFO
	.align		4
.L_11:
        /*0028*/ 	.byte	0x04, 0x17
        /*002a*/ 	.short	(.L_13 - .L_12)
.L_12:
        /*002c*/ 	.word	0x00000000
        /*0030*/ 	.short	0x0003
        /*0032*/ 	.short	0x0018
        /*0034*/ 	.byte	0x00, 0xf0, 0x11, 0x00


	//----- nvinfo : EIATTR_KPARAM_INFO
	.align		4
.L_13:
        /*0038*/ 	.byte	0x04, 0x17
        /*003a*/ 	.short	(.L_15 - .L_14)
.L_14:
        /*003c*/ 	.word	0x00000000
        /*0040*/ 	.short	0x0002
        /*0042*/ 	.short	0x0010
        /*0044*/ 	.byte	0x00, 0xf5, 0x21, 0x00


	//----- nvinfo : EIATTR_KPARAM_INFO
	.align		4
.L_15:
        /*0048*/ 	.byte	0x04, 0x17
        /*004a*/ 	.short	(.L_17 - .L_16)
.L_16:
        /*004c*/ 	.word	0x00000000
        /*0050*/ 	.short	0x0001
        /*0052*/ 	.short	0x0008
        /*0054*/ 	.byte	0x00, 0xf5, 0x21, 0x00


	//----- nvinfo : EIATTR_KPARAM_INFO
	.align		4
.L_17:
        /*0058*/ 	.byte	0x04, 0x17
        /*005a*/ 	.short	(.L_19 - .L_18)
.L_18:
        /*005c*/ 	.word	0x00000000
        /*0060*/ 	.short	0x0000
        /*0062*/ 	.short	0x0000
        /*0064*/ 	.byte	0x00, 0xf5, 0x21, 0x00


	//----- nvinfo : EIATTR_SPARSE_MMA_MASK
	.align		4
.L_19:
        /*0068*/ 	.byte	0x03, 0x50
        /*006a*/ 	.short	0x0000


	//----- nvinfo : EIATTR_MAXREG_COUNT
	.align		4
        /*006c*/ 	.byte	0x03, 0x1b
        /*006e*/ 	.short	0x00ff


	//----- nvinfo : EIATTR_MERCURY_ISA_VERSION
	.align		4
        /*0070*/ 	.byte	0x03, 0x5f
        /*0072*/ 	.short	0x0101


	//----- nvinfo : EIATTR_COOP_GROUP_MASK_REGIDS
	.align		4
        /*0074*/ 	.byte	0x04, 0x29
        /*0076*/ 	.short	(.L_21 - .L_20)


	//   ....[0]....
.L_20:
        /*0078*/ 	.word	0xffffffff


	//   ....[1]....
        /*007c*/ 	.word	0xffffffff


	//   ....[2]....
        /*0080*/ 	.word	0xffffffff


	//   ....[3]....
        /*0084*/ 	.word	0xffffffff


	//   ....[4]....
        /*0088*/ 	.word	0xffffffff


	//   ....[5]....
        /*008c*/ 	.word	0xffffffff


	//   ....[6]....
        /*0090*/ 	.word	0xffffffff


	//   ....[7]....
        /*0094*/ 	.word	0xffffffff


	//   ....[8]....
        /*0098*/ 	.word	0xffffffff


	//   ....[9]....
        /*009c*/ 	.word	0xffffffff


	//----- nvinfo : EIATTR_COOP_GROUP_INSTR_OFFSETS
	.align		4
.L_21:
        /*00a0*/ 	.byte	0x04, 0x28
        /*00a2*/ 	.short	(.L_23 - .L_22)


	//   ....[0]....
.L_22:
        /*00a4*/ 	.word	0x000001d0


	//   ....[1]....
        /*00a8*/ 	.word	0x00000200


	//   ....[2]....
        /*00ac*/ 	.word	0x00000310


	//   ....[3]....
        /*00b0*/ 	.word	0x00000340


	//   ....[4]....
        /*00b4*/ 	.word	0x00000450


	//   ....[5]....
        /*00b8*/ 	.word	0x00000480


	//   ....[6]....
        /*00bc*/ 	.word	0x00000550


	//   ....[7]....
        /*00c0*/ 	.word	0x00000580


	//   ....[8]....
        /*00c4*/ 	.word	0x00000630


	//   ....[9]....
        /*00c8*/ 	.word	0x00000660


	//----- nvinfo : EIATTR_VRC_CTA_INIT_COUNT
	.align		4
.L_23:
        /*00cc*/ 	.byte	0x02, 0x4a
	.zero		1
	.zero		1


	//----- nvinfo : EIATTR_EXIT_INSTR_OFFSETS
	.align		4
        /*00d0*/ 	.byte	0x04, 0x1c
        /*00d2*/ 	.short	(.L_25 - .L_24)


	//   ....[0]....
.L_24:
        /*00d4*/ 	.word	0x00000760


	//   ....[1]....
        /*00d8*/ 	.word	0x000007e0


	//----- nvinfo : EIATTR_CBANK_PARAM_SIZE
	.align		4
.L_25:
        /*00dc*/ 	.byte	0x03, 0x19
        /*00de*/ 	.short	0x0024


	//----- nvinfo : EIATTR_PARAM_CBANK
	.align		4
        /*00e0*/ 	.byte	0x04, 0x0a
        /*00e2*/ 	.short	(.L_27 - .L_26)
	.align		4
.L_26:
        /*00e4*/ 	.word	index@(.nv.constant0._Z8FWT_SHFLPKfPfPKiiii)
        /*00e8*/ 	.short	0x0380
        /*00ea*/ 	.short	0x0024


	//----- nvinfo : EIATTR_SW_WAR
	.align		4
.L_27:
        /*00ec*/ 	.byte	0x04, 0x36
        /*00ee*/ 	.short	(.L_29 - .L_28)
.L_28:
        /*00f0*/ 	.word	0x00000008
.L_29:


//--------------------- .nv.callgraph             --------------------------
	.section	.nv.callgraph,"",@"SHT_CUDA_CALLGRAPH"
	.align	4
	.sectionentsize	8
	.align		4
        /*0000*/ 	.word	0x00000000
	.align		4
        /*0004*/ 	.word	0xffffffff
	.align		4
        /*0008*/ 	.word	0x00000000
	.align		4
        /*000c*/ 	.word	0xfffffffe
	.align		4
        /*0010*/ 	.word	0x00000000
	.align		4
        /*0014*/ 	.word	0xfffffffd
	.align		4
        /*0018*/ 	.word	0x00000000
	.align		4
        /*001c*/ 	.word	0xfffffffc


//--------------------- .text._Z8FWT_SHFLPKfPfPKiiii --------------------------
	.section	.text._Z8FWT_SHFLPKfPfPKiiii,"ax",@progbits
	.align	128
        .global         _Z8FWT_SHFLPKfPfPKiiii
        .type           _Z8FWT_SHFLPKfPfPKiiii,@function
        .size           _Z8FWT_SHFLPKfPfPKiiii,(.L_x_5 - _Z8FWT_SHFLPKfPfPKiiii)
        .other          _Z8FWT_SHFLPKfPfPKiiii,@"STO_CUDA_ENTRY STV_DEFAULT"
_Z8FWT_SHFLPKfPfPKiiii:
.text._Z8FWT_SHFLPKfPfPKiiii:
[----:B------:R-:W-:Y:S01]  /*0000*/  LDC R1, c[0x0][0x37c] ;  /* 0x0000df00ff017b82 */ /* 0x000fe20000000800 */
[----:B------:R-:W0:Y:S07]  /*0010*/  S2R R2, SR_TID.X ;  /* 0x0000000000027919 */ /* 0x000e2e0000002100 */
[----:B------:R-:W0:Y:S01]  /*0020*/  S2UR UR4, SR_CTAID.X ;  /* 0x00000000000479c3 */ /* 0x000e220000002500 */
[----:B------:R-:W1:Y:S01]  /*0030*/  LDCU UR5, c[0x0][0x3a0] ;  /* 0x00007400ff0577ac */ /* 0x000e620008000800 */
[----:B------:R-:W2:Y:S06]  /*0040*/  LDCU.64 UR10, c[0x0][0x358] ;  /* 0x00006b00ff0a77ac */ /* 0x000eac0008000a00 */
[----:B------:R-:W0:Y:S01]  /*0050*/  LDC R3, c[0x0][0x360] ;  /* 0x0000d800ff037b82 */ /* 0x000e220000000800 */
[----:B------:R-:W3:Y:S07]  /*0060*/  LDCU UR7, c[0x0][0x398] ;  /* 0x00007300ff0777ac */ /* 0x000eee0008000800 */
[----:B------:R-:W4:Y:S01]  /*0070*/  LDC.64 R6, c[0x0][0x390] ;  /* 0x0000e400ff067b82 */ /* 0x000f220000000a00 */
[----:B0-----:R-:W-:-:S05]  /*0080*/  IMAD R2, R3, UR4, R2 ;  /* 0x0000000403027c24 */ /* 0x001fca000f8e0202 */
[C---:B-1----:R-:W-:Y:S01]  /*0090*/  ISETP.GE.AND P0, PT, R2.reuse, UR5, PT ;  /* 0x0000000502007c0c */ /* 0x042fe2000bf06270 */
[----:B----4-:R-:W-:-:S05]  /*00a0*/  IMAD.WIDE R6, R2, 0x4, R6 ;  /* 0x0000000402067825 */ /* 0x010fca00078e0206 */
[----:B--2---:R0:W5:Y:S07]  /*00b0*/  LDG.E R3, desc[UR10][R6.64] ;  /* 0x0000000a06037981 */ /* 0x00416e000c1e1900 */
[----:B------:R-:W1:Y:S02]  /*00c0*/  @!P0 LDC.64 R4, c[0x0][0x380] ;  /* 0x0000e000ff048b82 */ /* 0x000e640000000a00 */
[----:B-1----:R-:W-:-:S05]  /*00d0*/  @!P0 IMAD.WIDE R4, R2, 0x4, R4 ;  /* 0x0000000402048825 */ /* 0x002fca00078e0204 */
[----:B------:R0:W5:Y:S01]  /*00e0*/  @!P0 LDG.E R0, desc[UR10][R4.64] ;  /* 0x0000000a04008981 */ /* 0x000162000c1e1900 */
[----:B---3--:R-:W-:-:S09]  /*00f0*/  UISETP.GE.AND UP0, UPT, UR7, 0x1, UPT ;  /* 0x000000010700788c */ /* 0x008fd2000bf06270 */
[----:B0-----:R-:W-:Y:S05]  /*0100*/  BRA.U !UP0, `(.L_x_0) ;  /* 0x0000000508947547 */ /* 0x001fea000b800000 */
[----:B------:R-:W0:Y:S01]  /*0110*/  LDCU UR4, c[0x0][0x39c] ;  /* 0x00007380ff0477ac */ /* 0x000e220008000800 */
[----:B------:R-:W-:Y:S02]  /*0120*/  UISETP.GE.U32.AND UP1, UPT, UR7, 0x4, UPT ;  /* 0x000000040700788c */ /* 0x000fe4000bf26070 */
[----:B------:R-:W-:-:S04]  /*0130*/  ULOP3.LUT UR6, UR7, 0x3, URZ, 0xc0, !UPT ;  /* 0x0000000307067892 */ /* 0x000fc8000f8ec0ff */
[----:B------:R-:W-:Y:S02]  /*0140*/  UISETP.NE.AND UP0, UPT, UR6, URZ, UPT ;  /* 0x000000ff0600728c */ /* 0x000fe4000bf05270 */
[----:B0-----:R-:W-:-:S04]  /*0150*/  ULEA.HI UR4, UR4, UR4, URZ, 0x1 ;  /* 0x0000000404047291 */ /* 0x001fc8000f8f08ff */
[----:B------:R-:W-:-:S03]  /*0160*/  USHF.R.S32.HI UR5, URZ, 0x1, UR4 ;  /* 0x00000001ff057899 */ /* 0x000fc60008011404 */
[----:B------:R-:W-:-:S03]  /*0170*/  UMOV UR4, URZ ;  /* 0x000000ff00047c82 */ /* 0x000fc60008000000 */
[----:B------:R-:W-:Y:S01]  /*0180*/  IMAD.U32 R5, RZ, RZ, UR5 ;  /* 0x00000005ff057e24 */ /* 0x000fe2000f8e00ff */
[----:B------:R-:W-:Y:S06]  /*0190*/  BRA.U !UP1, `(.L_x_1) ;  /* 0x0000000509187547 */ /* 0x000fec000b800000 */
[----:B------:R-:W-:Y:S02]  /*01a0*/  ULOP3.LUT UR4, UR7, 0x7ffffffc, URZ, 0xc0, !UPT ;  /* 0x7ffffffc07047892 */ /* 0x000fe4000f8ec0ff */
[----:B------:R-:W-:Y:S02]  /*01b0*/  UIADD3 UR5, UPT, UPT, UR7, -0x2, URZ ;  /* 0xfffffffe07057890 */ /* 0x000fe4000fffe0ff */
[----:B------:R-:W-:-:S12]  /*01c0*/  UIADD3 UR8, UPT, UPT, -UR4, URZ, URZ ;  /* 0x000000ff04087290 */ /* 0x000fd8000fffe1ff */
.L_x_2:
[----:B-----5:R-:W0:Y:S01]  /*01d0*/  SHFL.UP PT, R11, R0, R5, RZ ;  /* 0x04000005000b7389 */ /* 0x020e2200000e00ff */
[----:B------:R-:W-:Y:S02]  /*01e0*/  UIADD3 UR9, UPT, UPT, UR5, 0x1, URZ ;  /* 0x0000000105097890 */ /* 0x000fe4000fffe0ff */
[----:B------:R-:W-:Y:S01]  /*01f0*/  UIADD3 UR8, UPT, UPT, UR8, 0x4, URZ ;  /* 0x0000000408087890 */ /* 0x000fe2000fffe0ff */
[----:B------:R-:W1:Y:S03]  /*0200*/  SHFL.DOWN PT, R9, R0, R5, 0x1f ;  /* 0x08001f0500097589 */ /* 0x000e6600000e0000 */
[----:B------:R-:W-:Y:S01]  /*0210*/  SHF.R.U32.HI R4, RZ, UR9, R2 ;  /* 0x00000009ff047c19 */ /* 0x000fe20008011602 */
[----:B------:R-:W-:Y:S02]  /*0220*/  UIADD3 UR9, UPT, UPT, UR5, -0x1, URZ ;  /* 0xffffffff05097890 */ /* 0x000fe4000fffe0ff */
[----:B------:R-:W-:Y:S01]  /*0230*/  UISETP.NE.AND UP1, UPT, UR8, URZ, UPT ;  /* 0x000000ff0800728c */ /* 0x000fe2000bf25270 */
[C---:B------:R-:W-:Y:S01]  /*0240*/  LOP3.LUT R6, R4.reuse, 0x1, RZ, 0xc0, !PT ;  /* 0x0000000104067812 */ /* 0x040fe200078ec0ff */
[C---:B------:R-:W-:Y:S01]  /*0250*/  IMAD.SHL.U32 R7, R4.reuse, 0x2, RZ ;  /* 0x0000000204077824 */ /* 0x040fe200078e00ff */
[----:B------:R-:W-:-:S02]  /*0260*/  LOP3.LUT R4, R4, 0x1, RZ, 0xc, !PT ;  /* 0x0000000104047812 */ /* 0x000fc400078e0cff */
[----:B------:R-:W-:Y:S02]  /*0270*/  I2FP.F32.U32 R6, R6 ;  /* 0x0000000600067245 */ /* 0x000fe40000201000 */
[----:B------:R-:W-:Y:S02]  /*0280*/  LOP3.LUT R7, R7, 0x2, RZ, 0xc0, !PT ;  /* 0x0000000207077812 */ /* 0x000fe400078ec0ff */
[----:B------:R-:W-:Y:S02]  /*0290*/  I2FP.F32.U32 R4, R4 ;  /* 0x0000000400047245 */ /* 0x000fe40000201000 */
[----:B------:R-:W-:Y:S01]  /*02a0*/  IADD3 R7, PT, PT, -R7, 0x1, RZ ;  /* 0x0000000107077810 */ /* 0x000fe20007ffe1ff */
[----:B0-----:R-:W-:-:S03]  /*02b0*/  FMUL R11, R6, R11 ;  /* 0x0000000b060b7220 */ /* 0x001fc60000400000 */
[----:B------:R-:W-:Y:S02]  /*02c0*/  I2FP.F32.S32 R6, R7 ;  /* 0x0000000700067245 */ /* 0x000fe40000201400 */
[----:B------:R-:W-:Y:S01]  /*02d0*/  SHF.R.S32.HI R7, RZ, 0x1, R5 ;  /* 0x00000001ff077819 */ /* 0x000fe20000011405 */
[----:B-1----:R-:W-:-:S04]  /*02e0*/  FFMA R9, R4, R9, R11 ;  /* 0x0000000904097223 */ /* 0x002fc8000000000b */
[----:B------:R-:W-:Y:S01]  /*02f0*/  FFMA R6, R6, R0, R9 ;  /* 0x0000000006067223 */ /* 0x000fe20000000009 */
[----:B------:R-:W-:-:S04]  /*0300*/  SHF.R.U32.HI R0, RZ, UR5, R2 ;  /* 0x00000005ff007c19 */ /* 0x000fc80008011602 */
[----:B------:R-:W0:Y:S01]  /*0310*/  SHFL.UP PT, R11, R6, R7, RZ ;  /* 0x04000007060b7389 */ /* 0x000e2200000e00ff */
[C---:B------:R-:W-:Y:S01]  /*0320*/  IMAD.SHL.U32 R8, R0.reuse, 0x2, RZ ;  /* 0x0000000200087824 */ /* 0x040fe200078e00ff */
[C---:B------:R-:W-:Y:S02]  /*0330*/  LOP3.LUT R4, R0.reuse, 0x1, RZ, 0xc0, !PT ;  /* 0x0000000100047812 */ /* 0x040fe400078ec0ff */
[----:B------:R1:W2:Y:S01]  /*0340*/  SHFL.DOWN PT, R9, R6, R7, 0x1f ;  /* 0x08001f0706097589 */ /* 0x0002a200000e0000 */
[----:B------:R-:W-:Y:S02]  /*0350*/  LOP3.LUT R0, R0, 0x1, RZ, 0xc, !PT ;  /* 0x0000000100007812 */ /* 0x000fe400078e0cff */
[----:B------:R-:W-:Y:S02]  /*0360*/  I2FP.F32.U32 R4, R4 ;  /* 0x0000000400047245 */ /* 0x000fe40000201000 */
[----:B------:R-:W-:Y:S02]  /*0370*/  LOP3.LUT R8, R8, 0x2, RZ, 0xc0, !PT ;  /* 0x0000000208087812 */ /* 0x000fe400078ec0ff */
[----:B------:R-:W-:-:S02]  /*0380*/  I2FP.F32.U32 R0, R0 ;  /* 0x0000000000007245 */ /* 0x000fc40000201000 */
[----:B------:R-:W-:Y:S02]  /*0390*/  IADD3 R8, PT, PT, -R8, 0x1, RZ ;  /* 0x0000000108087810 */ /* 0x000fe40007ffe1ff */
[----:B-1----:R-:W-:Y:S02]  /*03a0*/  SHF.R.S32.HI R7, RZ, 0x2, R5 ;  /* 0x00000002ff077819 */ /* 0x002fe40000011405 */
[----:B------:R-:W-:Y:S01]  /*03b0*/  I2FP.F32.S32 R8, R8 ;  /* 0x0000000800087245 */ /* 0x000fe20000201400 */
[----:B0-----:R-:W-:-:S04]  /*03c0*/  FMUL R11, R4, R11 ;  /* 0x0000000b040b7220 */ /* 0x001fc80000400000 */
[----:B--2---:R-:W-:Y:S01]  /*03d0*/  FFMA R9, R0, R9, R11 ;  /* 0x0000000900097223 */ /* 0x004fe2000000000b */
[----:B------:R-:W-:Y:S01]  /*03e0*/  SHF.R.U32.HI R0, RZ, UR9, R2 ;  /* 0x00000009ff007c19 */ /* 0x000fe20008011602 */
[----:B------:R-:W-:Y:S02]  /*03f0*/  UIADD3 UR9, UPT, UPT, UR5, -0x2, URZ ;  /* 0xfffffffe05097890 */ /* 0x000fe4000fffe0ff */
[----:B------:R-:W-:Y:S01]  /*0400*/  FFMA R8, R6, R8, R9 ;  /* 0x0000000806087223 */ /* 0x000fe20000000009 */
[C---:B------:R-:W-:Y:S01]  /*0410*/  LOP3.LUT R4, R0.reuse, 0x1, RZ, 0xc0, !PT ;  /* 0x0000000100047812 */ /* 0x040fe200078ec0ff */
[C---:B------:R-:W-:Y:S01]  /*0420*/  IMAD.SHL.U32 R6, R0.reuse, 0x2, RZ ;  /* 0x0000000200067824 */ /* 0x040fe200078e00ff */
[----:B------:R-:W-:Y:S01]  /*0430*/  LOP3.LUT R0, R0, 0x1, RZ, 0xc, !PT ;  /* 0x0000000100007812 */ /* 0x000fe200078e0cff */
[----:B------:R-:W-:Y:S01]  /*0440*/  UIADD3 UR5, UPT, UPT, UR5, -0x4, URZ ;  /* 0xfffffffc05057890 */ /* 0x000fe2000fffe0ff */
[----:B------:R-:W0:Y:S01]  /*0450*/  SHFL.UP PT, R11, R8, R7, RZ ;  /* 0x04000007080b7389 */ /* 0x000e2200000e00ff */
[----:B------:R-:W-:-:S02]  /*0460*/  I2FP.F32.U32 R4, R4 ;  /* 0x0000000400047245 */ /* 0x000fc40000201000 */
[----:B------:R-:W-:Y:S01]  /*0470*/  LOP3.LUT R6, R6, 0x2, RZ, 0xc0, !PT ;  /* 0x0000000206067812 */ /* 0x000fe200078ec0ff */
[----:B------:R1:W2:Y:S01]  /*0480*/  SHFL.DOWN PT, R9, R8, R7, 0x1f ;  /* 0x08001f0708097589 */ /* 0x0002a200000e0000 */
[----:B------:R-:W-:Y:S02]  /*0490*/  I2FP.F32.U32 R0, R0 ;  /* 0x0000000000007245 */ /* 0x000fe40000201000 */
[----:B------:R-:W-:-:S04]  /*04a0*/  IADD3 R6, PT, PT, -R6, 0x1, RZ ;  /* 0x0000000106067810 */ /* 0x000fc80007ffe1ff */
[----:B------:R-:W-:Y:S02]  /*04b0*/  I2FP.F32.S32 R6, R6 ;  /* 0x0000000600067245 */ /* 0x000fe40000201400 */
[--C-:B-1----:R-:W-:Y:S02]  /*04c0*/  SHF.R.S32.HI R7, RZ, 0x3, R5.reuse ;  /* 0x00000003ff077819 */ /* 0x102fe40000011405 */
[----:B------:R-:W-:Y:S01]  /*04d0*/  SHF.R.S32.HI R5, RZ, 0x4, R5 ;  /* 0x00000004ff057819 */ /* 0x000fe20000011405 */
[----:B0-----:R-:W-:-:S04]  /*04e0*/  FMUL R11, R4, R11 ;  /* 0x0000000b040b7220 */ /* 0x001fc80000400000 */
[----:B--2---:R-:W-:Y:S01]  /*04f0*/  FFMA R9, R0, R9, R11 ;  /* 0x0000000900097223 */ /* 0x004fe2000000000b */
[----:B------:R-:W-:-:S03]  /*0500*/  SHF.R.U32.HI R0, RZ, UR9, R2 ;  /* 0x00000009ff007c19 */ /* 0x000fc60008011602 */
[----:B------:R-:W-:Y:S01]  /*0510*/  FFMA R6, R8, R6, R9 ;  /* 0x0000000608067223 */ /* 0x000fe20000000009 */
[C---:B------:R-:W-:Y:S01]  /*0520*/  LOP3.LUT R4, R0.reuse, 0x1, RZ, 0xc0, !PT ;  /* 0x0000000100047812 */ /* 0x040fe200078ec0ff */
[C---:B------:R-:W-:Y:S01]  /*0530*/  IMAD.SHL.U32 R8, R0.reuse, 0x2, RZ ;  /* 0x0000000200087824 */ /* 0x040fe200078e00ff */
[----:B------:R-:W-:Y:S02]  /*0540*/  LOP3.LUT R0, R0, 0x1, RZ, 0xc, !PT ;  /* 0x0000000100007812 */ /* 0x000fe400078e0cff */
[----:B------:R-:W0:Y:S01]  /*0550*/  SHFL.UP PT, R11, R6, R7, RZ ;  /* 0x04000007060b7389 */ /* 0x000e2200000e00ff */
[----:B------:R-:W-:Y:S02]  /*0560*/  I2FP.F32.U32 R4, R4 ;  /* 0x0000000400047245 */ /* 0x000fe40000201000 */
[----:B------:R-:W-:Y:S01]  /*0570*/  LOP3.LUT R8, R8, 0x2, RZ, 0xc0, !PT ;  /* 0x0000000208087812 */ /* 0x000fe200078ec0ff */
[----:B------:R-:W1:Y:S01]  /*0580*/  SHFL.DOWN PT, R9, R6, R7, 0x1f ;  /* 0x08001f0706097589 */ /* 0x000e6200000e0000 */
[----:B------:R-:W-:-:S02]  /*0590*/  I2FP.F32.U32 R0, R0 ;  /* 0x0000000000007245 */ /* 0x000fc40000201000 */
[----:B------:R-:W-:-:S04]  /*05a0*/  IADD3 R8, PT, PT, -R8, 0x1, RZ ;  /* 0x0000000108087810 */ /* 0x000fc80007ffe1ff */
[----:B------:R-:W-:Y:S01]  /*05b0*/  I2FP.F32.S32 R8, R8 ;  /* 0x0000000800087245 */ /* 0x000fe20000201400 */
[----:B0-----:R-:W-:-:S04]  /*05c0*/  FMUL R11, R4, R11 ;  /* 0x0000000b040b7220 */ /* 0x001fc80000400000 */
[----:B-1----:R-:W-:-:S04]  /*05d0*/  FFMA R9, R0, R9, R11 ;  /* 0x0000000900097223 */ /* 0x002fc8000000000b */
[----:B------:R-:W-:Y:S01]  /*05e0*/  FFMA R0, R6, R8, R9 ;  /* 0x0000000806007223 */ /* 0x000fe20000000009 */
[----:B------:R-:W-:Y:S06]  /*05f0*/  BRA.U UP1, `(.L_x_2) ;  /* 0xfffffff901f47547 */ /* 0x000fec000b83ffff */
.L_x_1:
[----:B------:R-:W-:Y:S05]  /*0600*/  BRA.U !UP0, `(.L_x_0) ;  /* 0x0000000108547547 */ /* 0x000fea000b800000 */
[----:B------:R-:W-:Y:S02]  /*0610*/  UIADD3 UR4, UPT, UPT, -UR4, UR7, URZ ;  /* 0x0000000704047290 */ /* 0x000fe4000fffe1ff */
[----:B------:R-:W-:-:S12]  /*0620*/  UIADD3 UR6, UPT, UPT, -UR6, URZ, URZ ;  /* 0x000000ff06067290 */ /* 0x000fd8000fffe1ff */
.L_x_3:
[----:B-----5:R-:W0:Y:S01]  /*0630*/  SHFL.UP PT, R11, R0, R5, RZ ;  /* 0x04000005000b7389 */ /* 0x020e2200000e00ff */
[----:B------:R-:W-:Y:S02]  /*0640*/  UIADD3 UR4, UPT, UPT, UR4, -0x1, URZ ;  /* 0xffffffff04047890 */ /* 0x000fe4000fffe0ff */
[----:B------:R-:W-:Y:S01]  /*0650*/  UIADD3 UR6, UPT, UPT, UR6, 0x1, URZ ;  /* 0x0000000106067890 */ /* 0x000fe2000fffe0ff */
[----:B------:R1:W2:Y:S03]  /*0660*/  SHFL.DOWN PT, R9, R0, R5, 0x1f ;  /* 0x08001f0500097589 */ /* 0x0002a600000e0000 */
[----:B------:R-:W-:Y:S01]  /*0670*/  SHF.R.U32.HI R4, RZ, UR4, R2 ;  /* 0x00000004ff047c19 */ /* 0x000fe20008011602 */
[----:B------:R-:W-:-:S03]  /*0680*/  UISETP.NE.AND UP0, UPT, UR6, URZ, UPT ;  /* 0x000000ff0600728c */ /* 0x000fc6000bf05270 */
[C---:B------:R-:W-:Y:S01]  /*0690*/  LOP3.LUT R6, R4.reuse, 0x1, RZ, 0xc0, !PT ;  /* 0x0000000104067812 */ /* 0x040fe200078ec0ff */
[C---:B------:R-:W-:Y:S01]  /*06a0*/  IMAD.SHL.U32 R7, R4.reuse, 0x2, RZ ;  /* 0x0000000204077824 */ /* 0x040fe200078e00ff */
[----:B------:R-:W-:Y:S02]  /*06b0*/  LOP3.LUT R4, R4, 0x1, RZ, 0xc, !PT ;  /* 0x0000000104047812 */ /* 0x000fe400078e0cff */
[----:B------:R-:W-:Y:S02]  /*06c0*/  I2FP.F32.U32 R6, R6 ;  /* 0x0000000600067245 */ /* 0x000fe40000201000 */
[----:B------:R-:W-:Y:S02]  /*06d0*/  LOP3.LUT R7, R7, 0x2, RZ, 0xc0, !PT ;  /* 0x0000000207077812 */ /* 0x000fe400078ec0ff */
[----:B------:R-:W-:Y:S02]  /*06e0*/  I2FP.F32.U32 R4, R4 ;  /* 0x0000000400047245 */ /* 0x000fe40000201000 */
[----:B------:R-:W-:-:S02]  /*06f0*/  IADD3 R7, PT, PT, -R7, 0x1, RZ ;  /* 0x0000000107077810 */ /* 0x000fc40007ffe1ff */
[----:B-1----:R-:W-:Y:S01]  /*0700*/  SHF.R.S32.HI R5, RZ, 0x1, R5 ;  /* 0x00000001ff057819 */ /* 0x002fe20000011405 */
[----:B0-----:R-:W-:Y:S01]  /*0710*/  FMUL R11, R6, R11 ;  /* 0x0000000b060b7220 */ /* 0x001fe20000400000 */
[----:B------:R-:W-:-:S03]  /*0720*/  I2FP.F32.S32 R6, R7 ;  /* 0x0000000700067245 */ /* 0x000fc60000201400 */
[----:B--2---:R-:W-:-:S04]  /*0730*/  FFMA R9, R4, R9, R11 ;  /* 0x0000000904097223 */ /* 0x004fc8000000000b */
[----:B------:R-:W-:Y:S01]  /*0740*/  FFMA R0, R6, R0, R9 ;  /* 0x0000000006007223 */ /* 0x000fe20000000009 */
[----:B------:R-:W-:Y:S06]  /*0750*/  BRA.U UP0, `(.L_x_3) ;  /* 0xfffffffd00b47547 */ /* 0x000fec000b83ffff */
.L_x_0:
[----:B------:R-:W-:Y:S05]  /*0760*/  @P0 EXIT ;  /* 0x000000000000094d */ /* 0x000fea0003800000 */
[----:B------:R-:W0:Y:S01]  /*0770*/  LDC.64 R4, c[0x0][0x388] ;  /* 0x0000e200ff047b82 */ /* 0x000e220000000a00 */
[----:B------:R-:W-:-:S04]  /*0780*/  SHF.R.S32.HI R7, RZ, 0x1f, R2 ;  /* 0x0000001fff077819 */ /* 0x000fc80000011402 */
[----:B------:R-:W-:-:S04]  /*0790*/  LEA.HI R7, R7, R2, RZ, 0x5 ;  /* 0x0000000207077211 */ /* 0x000fc800078f28ff */
[----:B------:R-:W-:-:S05]  /*07a0*/  LOP3.LUT R2, R7, 0xffffffe0, RZ, 0xc0, !PT ;  /* 0xffffffe007027812 */ /* 0x000fca00078ec0ff */
[----:B-----5:R-:W-:-:S04]  /*07b0*/  IMAD.IADD R3, R3, 0x1, R2 ;  /* 0x0000000103037824 */ /* 0x020fc800078e0202 */
[----:B0-----:R-:W-:-:S05]  /*07c0*/  IMAD.WIDE R2, R3, 0x4, R4 ;  /* 0x0000000403027825 */ /* 0x001fca00078e0204 */
[----:B------:R-:W-:Y:S01]  /*07d0*/  STG.E desc[UR10][R2.64], R0 ;  /* 0x0000000002007986 */ /* 0x000fe2000c10190a */
[----:B------:R-:W-:Y:S05]  /*07e0*/  EXIT ;  /* 0x000000000000794d */ /* 0x000fea0003800000 */
.L_x_4:
[----:B------:R-:W-:-:S00]  /*07f0*/  BRA `(.L_x_4) ;  /* 0xfffffffc00fc7947 */ /* 0x000fc0000383ffff */
[----:B------:R-:W-:-:S00]  /*0800*/  NOP ;  /* 0x0000000000007918 */ /* 0x000fc00000000000 */
[----:B------:R-:W-:-:S00]  /*0810*/  NOP ;  /* 0x0000000000007918 */ /* 0x000fc00000000000 */
[----:B------:R-:W-:-:S00]  /*0820*/  NOP ;  /* 0x0000000000007918 */ /* 0x000fc00000000000 */
[----:B------:R-:W-:-:S00]  /*0830*/  NOP ;  /* 0x0000000000007918 */ /* 0x000fc00000000000 */
[----:B------:R-:W-:-:S00]  /*0840*/  NOP ;  /* 0x0000000000007918 */ /* 0x000fc00000000000 */
[----:B------:R-:W-:-:S00]  /*0850*/  NOP ;  /* 0x0000000000007918 */ /* 0x000fc00000000000 */
[----:B------:R-:W-:-:S00]  /*0860*/  NOP ;  /* 0x0000000000007918 */ /* 0x000fc00000000000 */
[----:B------:R-:W-:-:S00]  /*0870*/  NOP ;  /* 0x0000000000007918 */ /* 0x000fc00000000000 */
.L_x_5:


//--------------------- .nv.shared.reserved.0     --------------------------
	.section	.nv.shared.reserved.0,"aw",@nobits
	.weak		__nv_reservedSMEM_offset_0_alias
	.size		__nv_reservedSMEM_offset_0_alias, 0, 64
	.other		__nv_reservedSMEM_offset_0_alias,@"STO_CUDA_RESERVED_SHARED STV_DEFAULT"
__nv_reservedSMEM_offset_0_alias:
	.zero		0
	.zero		64


//--------------------- .nv.constant0._Z8FWT_SHFLPKfPfPKiiii --------------------------
	.section	.nv.constant0._Z8FWT_SHFLPKfPfPKiiii,"a",@progbits
	.sectionflags	@""
	.align	4
.nv.constant0._Z8FWT_SHFLPKfPfPKiiii:
	.zero		932


//--------------------- SYMBOLS --------------------------

	.type		.nv.reservedSmem.offset0,@object
	.size		.nv.reservedSmem.offset0,0x4
